	.headerflags	@"EF_CUDA_TEXMODE_UNIFIED EF_CUDA_64BIT_ADDRESS EF_CUDA_ACCELERATORS EF_CUDA_SM90 EF_CUDA_VIRTUAL_SM(EF_CUDA_SM90)"
	.elftype	@"ET_EXEC"


//--------------------- .nv.info                  --------------------------
	.section	.nv.info,"",@"SHT_CUDA_INFO"
	.align	4


	//----- nvinfo : EIATTR_REGCOUNT
	.align		4
        /*0000*/ 	.byte	0x04, 0x2f
        /*0002*/ 	.short	(.L_1 - .L_0)
	.align		4
.L_0:
        /*0004*/ 	.word	index@(triton_poi_fused_convolution_8)
        /*0008*/ 	.word	0x0000000c


	//----- nvinfo : EIATTR_MIN_STACK_SIZE
	.align		4
.L_1:
        /*000c*/ 	.byte	0x04, 0x12
        /*000e*/ 	.short	(.L_3 - .L_2)
	.align		4
.L_2:
        /*0010*/ 	.word	index@(triton_poi_fused_convolution_8)
        /*0014*/ 	.word	0x00000000


	//----- nvinfo : EIATTR_FRAME_SIZE
	.align		4
.L_3:
        /*0018*/ 	.byte	0x04, 0x11
        /*001a*/ 	.short	(.L_5 - .L_4)
	.align		4
.L_4:
        /*001c*/ 	.word	index@(triton_poi_fused_convolution_8)
        /*0020*/ 	.word	0x00000000


	//----- nvinfo : EIATTR_MIN_STACK_SIZE
	.align		4
.L_5:
        /*0024*/ 	.byte	0x04, 0x12
        /*0026*/ 	.short	(.L_7 - .L_6)
	.align		4
.L_6:
        /*0028*/ 	.word	index@(triton_poi_fused_convolution_8)
        /*002c*/ 	.word	0x00000000
.L_7:


//--------------------- .nv.info.triton_poi_fused_convolution_8 --------------------------
	.section	.nv.info.triton_poi_fused_convolution_8,"",@"SHT_CUDA_INFO"
	.sectionflags	@""
	.align	4


	//----- nvinfo : EIATTR_CUDA_API_VERSION
	.align		4
        /*0000*/ 	.byte	0x04, 0x37
        /*0002*/ 	.short	(.L_9 - .L_8)
.L_8:
        /*0004*/ 	.word	0x0000007c


	//----- nvinfo : EIATTR_KPARAM_INFO
	.align		4
.L_9:
        /*0008*/ 	.byte	0x04, 0x17
        /*000a*/ 	.short	(.L_11 - .L_10)
.L_10:
        /*000c*/ 	.word	0x00000000
        /*0010*/ 	.short	0x0002
        /*0012*/ 	.short	0x0010
        /*0014*/ 	.byte	0x00, 0xf0, 0x11, 0x00


	//----- nvinfo : EIATTR_KPARAM_INFO
	.align		4
.L_11:
        /*0018*/ 	.byte	0x04, 0x17
        /*001a*/ 	.short	(.L_13 - .L_12)
.L_12:
        /*001c*/ 	.word	0x00000000
        /*0020*/ 	.short	0x0001
        /*0022*/ 	.short	0x0008
        /*0024*/ 	.byte	0x00, 0xf4, 0x21, 0x00


	//----- nvinfo : EIATTR_KPARAM_INFO
	.align		4
.L_13:
        /*0028*/ 	.byte	0x04, 0x17
        /*002a*/ 	.short	(.L_15 - .L_14)
.L_14:
        /*002c*/ 	.word	0x00000000
        /*0030*/ 	.short	0x0000
        /*0032*/ 	.short	0x0000
        /*0034*/ 	.byte	0x00, 0xf4, 0x21, 0x00


	//----- nvinfo : EIATTR_SPARSE_MMA_MASK
	.align		4
.L_15:
        /*0038*/ 	.byte	0x03, 0x50
        /*003a*/ 	.short	0x0000


	//----- nvinfo : EIATTR_MAXREG_COUNT
	.align		4
        /*003c*/ 	.byte	0x03, 0x1b
        /*003e*/ 	.short	0x00ff


	//----- nvinfo : EIATTR_EXIT_INSTR_OFFSETS
	.align		4
        /*0040*/ 	.byte	0x04, 0x1c
        /*0042*/ 	.short	(.L_17 - .L_16)


	//   ....[0]....
.L_16:
        /*0044*/ 	.word	0x00000160


	//----- nvinfo : EIATTR_REQNTID
	.align		4
.L_17:
        /*0048*/ 	.byte	0x04, 0x10
        /*004a*/ 	.short	(.L_19 - .L_18)
.L_18:
        /*004c*/ 	.word	0x00000100
        /*0050*/ 	.word	0x00000001
        /*0054*/ 	.word	0x00000001


	//----- nvinfo : EIATTR_CBANK_PARAM_SIZE
	.align		4
.L_19:
        /*0058*/ 	.byte	0x03, 0x19
        /*005a*/ 	.short	0x0014


	//----- nvinfo : EIATTR_PARAM_CBANK
	.align		4
        /*005c*/ 	.byte	0x04, 0x0a
        /*005e*/ 	.short	(.L_21 - .L_20)
	.align		4
.L_20:
        /*0060*/ 	.word	index@(.nv.constant0.triton_poi_fused_convolution_8)
        /*0064*/ 	.short	0x0210
        /*0066*/ 	.short	0x0014


	//----- nvinfo : EIATTR_SW_WAR
	.align		4
.L_21:
        /*0068*/ 	.byte	0x04, 0x36
        /*006a*/ 	.short	(.L_23 - .L_22)
.L_22:
        /*006c*/ 	.word	0x00000008
.L_23:


//--------------------- .nv.callgraph             --------------------------
	.section	.nv.callgraph,"",@"SHT_CUDA_CALLGRAPH"
	.align	4
	.sectionentsize	8
	.align		4
        /*0000*/ 	.word	0x00000000
	.align		4
        /*0004*/ 	.word	0xffffffff
	.align		4
        /*0008*/ 	.word	0x00000000
	.align		4
        /*000c*/ 	.word	0xfffffffe
	.align		4
        /*0010*/ 	.word	0x00000000
	.align		4
        /*0014*/ 	.word	0xfffffffd
	.align		4
        /*0018*/ 	.word	0x00000000
	.align		4
        /*001c*/ 	.word	0xfffffffc


//--------------------- .text.triton_poi_fused_convolution_8 --------------------------
	.section	.text.triton_poi_fused_convolution_8,"ax",@progbits
	.align	128
        .global         triton_poi_fused_convolution_8
        .type           triton_poi_fused_convolution_8,@function
        .size           triton_poi_fused_convolution_8,(.L_x_1 - triton_poi_fused_convolution_8)
        .other          triton_poi_fused_convolution_8,@"STO_CUDA_ENTRY STV_DEFAULT"
triton_poi_fused_convolution_8:
.text.triton_poi_fused_convolution_8:
[----:B------:R-:W-:Y:S01]  /*0000*/  LDC R1, c[0x0][0x28] ;  /* 0x00000a00ff017b82 */ /* 0x000fe20000000800 */
[----:B------:R-:W1:Y:S07]  /*0010*/  S2R R0, SR_TID.X ;  /* 0x0000000000007919 */ /* 0x000e6e0000002100 */
[----:B------:R-:W2:Y:S01]  /*0020*/  LDC.64 R4, c[0x0][0x218] ;  /* 0x00008600ff047b82 */ /* 0x000ea20000000a00 */
[----:B------:R-:W-:Y:S01]  /*0030*/  ULDC.64 UR4, c[0x0][0x208] ;  /* 0x0000820000047ab9 */ /* 0x000fe20000000a00 */
[----:B------:R-:W3:Y:S06]  /*0040*/  S2R R7, SR_CTAID.X ;  /* 0x0000000000077919 */ /* 0x000eec0000002500 */
[----:B------:R-:W4:Y:S01]  /*0050*/  LDC.64 R2, c[0x0][0x210] ;  /* 0x00008400ff027b82 */ /* 0x000f220000000a00 */
[----:B-1----:R-:W-:-:S04]  /*0060*/  SHF.L.U32 R0, R0, 0x1, RZ ;  /* 0x0000000100007819 */ /* 0x002fc800000006ff */
[----:B------:R-:W-:-:S04]  /*0070*/  LOP3.LUT R0, R0, 0x1fe, RZ, 0xc0, !PT ;  /* 0x000001fe00007812 */ /* 0x000fc800078ec0ff */
[----:B---3--:R-:W-:-:S05]  /*0080*/  LEA R7, R7, R0, 0x9 ;  /* 0x0000000007077211 */ /* 0x008fca00078e48ff */
[----:B------:R-:W-:-:S04]  /*0090*/  IMAD.HI R0, R7, 0x78787879, RZ ;  /* 0x7878787907007827 */ /* 0x000fc800078e02ff */
[----:B----4-:R-:W-:Y:S01]  /*00a0*/  IMAD.WIDE R2, R7, 0x4, R2 ;  /* 0x0000000407027825 */ /* 0x010fe200078e0202 */
[----:B------:R-:W-:-:S04]  /*00b0*/  SHF.R.U32.HI R9, RZ, 0x1f, R0 ;  /* 0x0000001fff097819 */ /* 0x000fc80000011600 */
[----:B------:R-:W-:Y:S01]  /*00c0*/  LEA.HI.SX32 R9, R0, R9, 0x12 ;  /* 0x0000000900097211 */ /* 0x000fe200078f92ff */
[----:B------:R-:W3:Y:S03]  /*00d0*/  LDG.E.64 R6, desc[UR4][R2.64] ;  /* 0x0000000402067981 */ /* 0x000ee6000c1e1b00 */
[----:B------:R-:W-:-:S04]  /*00e0*/  LEA.HI R0, R9, R9, RZ, 0x5 ;  /* 0x0000000909007211 */ /* 0x000fc800078f28ff */
[----:B------:R-:W-:-:S04]  /*00f0*/  LOP3.LUT R0, R0, 0xffffffe0, RZ, 0xc0, !PT ;  /* 0xffffffe000007812 */ /* 0x000fc800078ec0ff */
[----:B------:R-:W-:-:S05]  /*0100*/  IADD3 R9, R9, -R0, RZ ;  /* 0x8000000009097210 */ /* 0x000fca0007ffe0ff */
[----:B--2---:R-:W-:-:S06]  /*0110*/  IMAD.WIDE R4, R9, 0x4, R4 ;  /* 0x0000000409047825 */ /* 0x004fcc00078e0204 */
[----:B------:R-:W3:Y:S02]  /*0120*/  LDG.E.EL R4, desc[UR4][R4.64] ;  /* 0x0000000404047981 */ /* 0x000ee4000c2e1900 */
[--C-:B---3--:R-:W-:Y:S01]  /*0130*/  FADD R6, R6, R4.reuse ;  /* 0x0000000406067221 */ /* 0x108fe20000000000 */
[----:B------:R-:W-:-:S05]  /*0140*/  FADD R7, R7, R4 ;  /* 0x0000000407077221 */ /* 0x000fca0000000000 */
[----:B------:R-:W-:Y:S01]  /*0150*/  STG.E.64 desc[UR4][R2.64], R6 ;  /* 0x0000000602007986 */ /* 0x000fe2000c101b04 */
[----:B------:R-:W-:Y:S05]  /*0160*/  EXIT ;  /* 0x000000000000794d */ /* 0x000fea0003800000 */
.L_x_0:
[----:B------:R-:W-:-:S00]  /*0170*/  BRA `(.L_x_0) ;  /* 0xfffffffc00fc7947 */ /* 0x000fc0000383ffff */
[----:B------:R-:W-:-:S00]  /*0180*/  NOP ;  /* 0x0000000000007918 */ /* 0x000fc00000000000 */
[----:B------:R-:W-:-:S00]  /*0190*/  NOP ;  /* 0x0000000000007918 */ /* 0x000fc00000000000 */
[----:B------:R-:W-:-:S00]  /*01a0*/  NOP ;  /* 0x0000000000007918 */ /* 0x000fc00000000000 */
[----:B------:R-:W-:-:S00]  /*01b0*/  NOP ;  /* 0x0000000000007918 */ /* 0x000fc00000000000 */
[----:B------:R-:W-:-:S00]  /*01c0*/  NOP ;  /* 0x0000000000007918 */ /* 0x000fc00000000000 */
[----:B------:R-:W-:-:S00]  /*01d0*/  NOP ;  /* 0x0000000000007918 */ /* 0x000fc00000000000 */
[----:B------:R-:W-:-:S00]  /*01e0*/  NOP ;  /* 0x0000000000007918 */ /* 0x000fc00000000000 */
[----:B------:R-:W-:-:S00]  /*01f0*/  NOP ;  /* 0x0000000000007918 */ /* 0x000fc00000000000 */
.L_x_1:


//--------------------- .nv.constant0.triton_poi_fused_convolution_8 --------------------------
	.section	.nv.constant0.triton_poi_fused_convolution_8,"a",@progbits
	.sectionflags	@""
	.align	4
.nv.constant0.triton_poi_fused_convolution_8:
	.zero		548
